//
// Generated by NVIDIA NVVM Compiler
//
// Compiler Build ID: CL-36424714
// Cuda compilation tools, release 13.0, V13.0.88
// Based on NVVM 20.0.0
//

.version 9.0
.target sm_100
.address_size 64

	// .globl	_Z5doGPUPhS_i

.visible .entry _Z5doGPUPhS_i(
	.param .u64 .ptr .align 1 _Z5doGPUPhS_i_param_0,
	.param .u64 .ptr .align 1 _Z5doGPUPhS_i_param_1,
	.param .u32 _Z5doGPUPhS_i_param_2
)
{
	.reg .pred 	%p<2>;
	.reg .b16 	%rs<2>;
	.reg .b32 	%r<6>;
	.reg .b64 	%rd<8>;

	ld.param.u64 	%rd1, [_Z5doGPUPhS_i_param_0];
	ld.param.u64 	%rd2, [_Z5doGPUPhS_i_param_1];
	ld.param.u32 	%r2, [_Z5doGPUPhS_i_param_2];
	mov.u32 	%r3, %ntid.x;
	mov.u32 	%r4, %ctaid.x;
	mov.u32 	%r5, %tid.x;
	mad.lo.s32 	%r1, %r3, %r4, %r5;
	setp.ge.s32 	%p1, %r1, %r2;
	@%p1 bra 	$L__BB0_2;
	cvta.to.global.u64 	%rd3, %rd1;
	cvta.to.global.u64 	%rd4, %rd2;
	cvt.s64.s32 	%rd5, %r1;
	add.s64 	%rd6, %rd3, %rd5;
	ld.global.u8 	%rs1, [%rd6];
	add.s64 	%rd7, %rd4, %rd5;
	st.global.u8 	[%rd7], %rs1;
$L__BB0_2:
	ret;

}


// ===== COMPILED SASS (sm_100) =====

	.target	sm_100

	.elftype	@"ET_EXEC"


//--------------------- .note.nv.tkinfo           --------------------------
	.section	.note.nv.tkinfo,"",@"SHT_NOTE"
	.sectionflags	@"SHF_NOTE_NV_TKINFO"
	.tkinfo
        /*0018*/ 	.word	0x00000002
        /*0030*/ 	.string	""
        /*0030*/ 	.string	"ptxas"
        /*0030*/ 	.string	"Cuda compilation tools, release 13.0, V13.0.88"
        /*0030*/ 	.string	"Build cuda_13.0.r13.0/compiler.36424714_0"
        /*0030*/ 	.string	"-arch sm_100 -m 64 "



//--------------------- .note.nv.cuinfo           --------------------------
	.section	.note.nv.cuinfo,"",@"SHT_NOTE"
	.sectionflags	@"SHF_NOTE_NV_CUINFO"
        /*0018*/ 	.short	0x0002
        /*001a*/ 	.short	0x0064
        /*001c*/ 	.short	0x0082
	.zero		2


//--------------------- .nv.info                  --------------------------
	.section	.nv.info,"",@"SHT_CUDA_INFO"
	.align	4


	//----- nvinfo : EIATTR_REGCOUNT
	.align		4
        /*0000*/ 	.byte	0x04, 0x2f
        /*0002*/ 	.short	(.L_1 - .L_0)
	.align		4
.L_0:
        /*0004*/ 	.word	index@(_Z5doGPUPhS_i)
        /*0008*/ 	.word	0x00000008


	//----- nvinfo : EIATTR_FRAME_SIZE
	.align		4
.L_1:
        /*000c*/ 	.byte	0x04, 0x11
        /*000e*/ 	.short	(.L_3 - .L_2)
	.align		4
.L_2:
        /*0010*/ 	.word	index@(_Z5doGPUPhS_i)
        /*0014*/ 	.word	0x00000000


	//----- nvinfo : EIATTR_MIN_STACK_SIZE
	.align		4
.L_3:
        /*0018*/ 	.byte	0x04, 0x12
        /*001a*/ 	.short	(.L_5 - .L_4)
	.align		4
.L_4:
        /*001c*/ 	.word	index@(_Z5doGPUPhS_i)
        /*0020*/ 	.word	0x00000000
.L_5:


//--------------------- .nv.compat                --------------------------
	.section	.nv.compat,"",@"SHT_CUDA_COMPAT_INFO"
	.align	4
        /*0000*/ 	.byte	0x02, 0x09, 0x00, 0x00, 0x02, 0x02, 0x01, 0x00, 0x02, 0x05, 0x05, 0x00, 0x03, 0x07, 0x01, 0x01
        /*0010*/ 	.byte	0x02, 0x03, 0x00, 0x00, 0x02, 0x06, 0x01, 0x00, 0x04, 0x0b, 0x08, 0x00, 0x09, 0x00, 0x00, 0x00
        /*0020*/ 	.byte	0x00, 0x00, 0x00, 0x00


//--------------------- .nv.info._Z5doGPUPhS_i    --------------------------
	.section	.nv.info._Z5doGPUPhS_i,"",@"SHT_CUDA_INFO"
	.sectionflags	@""
	.align	4


	//----- nvinfo : EIATTR_CUDA_API_VERSION
	.align		4
        /*0000*/ 	.byte	0x04, 0x37
        /*0002*/ 	.short	(.L_7 - .L_6)
.L_6:
        /*0004*/ 	.word	0x00000082


	//----- nvinfo : EIATTR_KPARAM_INFO
	.align		4
.L_7:
        /*0008*/ 	.byte	0x04, 0x17
        /*000a*/ 	.short	(.L_9 - .L_8)
.L_8:
        /*000c*/ 	.word	0x00000000
        /*0010*/ 	.short	0x0002
        /*0012*/ 	.short	0x0010
        /*0014*/ 	.byte	0x00, 0xf0, 0x11, 0x00


	//----- nvinfo : EIATTR_KPARAM_INFO
	.align		4
.L_9:
        /*0018*/ 	.byte	0x04, 0x17
        /*001a*/ 	.short	(.L_11 - .L_10)
.L_10:
        /*001c*/ 	.word	0x00000000
        /*0020*/ 	.short	0x0001
        /*0022*/ 	.short	0x0008
        /*0024*/ 	.byte	0x00, 0xf5, 0x21, 0x00


	//----- nvinfo : EIATTR_KPARAM_INFO
	.align		4
.L_11:
        /*0028*/ 	.byte	0x04, 0x17
        /*002a*/ 	.short	(.L_13 - .L_12)
.L_12:
        /*002c*/ 	.word	0x00000000
        /*0030*/ 	.short	0x0000
        /*0032*/ 	.short	0x0000
        /*0034*/ 	.byte	0x00, 0xf5, 0x21, 0x00


	//----- nvinfo : EIATTR_SPARSE_MMA_MASK
	.align		4
.L_13:
        /*0038*/ 	.byte	0x03, 0x50
        /*003a*/ 	.short	0x0000


	//----- nvinfo : EIATTR_MAXREG_COUNT
	.align		4
        /*003c*/ 	.byte	0x03, 0x1b
        /*003e*/ 	.short	0x00ff


	//----- nvinfo : EIATTR_MERCURY_ISA_VERSION
	.align		4
        /*0040*/ 	.byte	0x03, 0x5f
        /*0042*/ 	.short	0x0101


	//----- nvinfo : EIATTR_VRC_CTA_INIT_COUNT
	.align		4
        /*0044*/ 	.byte	0x02, 0x4a
	.zero		1
	.zero		1


	//----- nvinfo : EIATTR_EXIT_INSTR_OFFSETS
	.align		4
        /*0048*/ 	.byte	0x04, 0x1c
        /*004a*/ 	.short	(.L_15 - .L_14)


	//   ....[0]....
.L_14:
        /*004c*/ 	.word	0x00000070


	//   ....[1]....
        /*0050*/ 	.word	0x00000110


	//----- nvinfo : EIATTR_CBANK_PARAM_SIZE
	.align		4
.L_15:
        /*0054*/ 	.byte	0x03, 0x19
        /*0056*/ 	.short	0x0014


	//----- nvinfo : EIATTR_PARAM_CBANK
	.align		4
        /*0058*/ 	.byte	0x04, 0x0a
        /*005a*/ 	.short	(.L_17 - .L_16)
	.align		4
.L_16:
        /*005c*/ 	.word	index@(.nv.constant0._Z5doGPUPhS_i)
        /*0060*/ 	.short	0x0380
        /*0062*/ 	.short	0x0014


	//----- nvinfo : EIATTR_SW_WAR
	.align		4
.L_17:
        /*0064*/ 	.byte	0x04, 0x36
        /*0066*/ 	.short	(.L_19 - .L_18)
.L_18:
        /*0068*/ 	.word	0x00000008
.L_19:


//--------------------- .nv.callgraph             --------------------------
	.section	.nv.callgraph,"",@"SHT_CUDA_CALLGRAPH"
	.align	4
	.sectionentsize	8
	.align		4
        /*0000*/ 	.word	0x00000000
	.align		4
        /*0004*/ 	.word	0xffffffff
	.align		4
        /*0008*/ 	.word	0x00000000
	.align		4
        /*000c*/ 	.word	0xfffffffe
	.align		4
        /*0010*/ 	.word	0x00000000
	.align		4
        /*0014*/ 	.word	0xfffffffd
	.align		4
        /*0018*/ 	.word	0x00000000
	.align		4
        /*001c*/ 	.word	0xfffffffc


//--------------------- .text._Z5doGPUPhS_i       --------------------------
	.section	.text._Z5doGPUPhS_i,"ax",@progbits
	.align	128
        .global         _Z5doGPUPhS_i
        .type           _Z5doGPUPhS_i,@function
        .size           _Z5doGPUPhS_i,(.L_x_1 - _Z5doGPUPhS_i)
        .other          _Z5doGPUPhS_i,@"STO_CUDA_ENTRY STV_DEFAULT"
_Z5doGPUPhS_i:
.text._Z5doGPUPhS_i:
[----:B------:R-:W-:Y:S01]  /*0000*/  LDC R1, c[0x0][0x37c] ;  /* 0x0000df00ff017b82 */ /* 0x000fe20000000800 */
[----:B------:R-:W0:Y:S01]  /*0010*/  S2R R4, SR_CTAID.X ;  /* 0x0000000000047919 */ /* 0x000e220000002500 */
[----:B------:R-:W0:Y:S01]  /*0020*/  LDCU UR4, c[0x0][0x360] ;  /* 0x00006c00ff0477ac */ /* 0x000e220008000800 */
[----:B------:R-:W0:Y:S01]  /*0030*/  S2R R3, SR_TID.X ;  /* 0x0000000000037919 */ /* 0x000e220000002100 */
[----:B------:R-:W1:Y:S01]  /*0040*/  LDCU UR5, c[0x0][0x390] ;  /* 0x00007200ff0577ac */ /* 0x000e620008000800 */
[----:B0-----:R-:W-:-:S05]  /*0050*/  IMAD R4, R4, UR4, R3 ;  /* 0x0000000404047c24 */ /* 0x001fca000f8e0203 */
[----:B-1----:R-:W-:-:S13]  /*0060*/  ISETP.GE.AND P0, PT, R4, UR5, PT ;  /* 0x0000000504007c0c */ /* 0x002fda000bf06270 */
[----:B------:R-:W-:Y:S05]  /*0070*/  @P0 EXIT ;  /* 0x000000000000094d */ /* 0x000fea0003800000 */
[----:B------:R-:W0:Y:S01]  /*0080*/  LDCU.128 UR8, c[0x0][0x380] ;  /* 0x00007000ff0877ac */ /* 0x000e220008000c00 */
[----:B------:R-:W-:Y:S01]  /*0090*/  SHF.R.S32.HI R0, RZ, 0x1f, R4 ;  /* 0x0000001fff007819 */ /* 0x000fe20000011404 */
[----:B------:R-:W1:Y:S01]  /*00a0*/  LDCU.64 UR4, c[0x0][0x358] ;  /* 0x00006b00ff0477ac */ /* 0x000e620008000a00 */
[----:B0-----:R-:W-:-:S04]  /*00b0*/  IADD3 R2, P0, PT, R4, UR8, RZ ;  /* 0x0000000804027c10 */ /* 0x001fc8000ff1e0ff */
[----:B------:R-:W-:-:S06]  /*00c0*/  IADD3.X R3, PT, PT, R0, UR9, RZ, P0, !PT ;  /* 0x0000000900037c10 */ /* 0x000fcc00087fe4ff */
[----:B-1----:R-:W2:Y:S01]  /*00d0*/  LDG.E.U8 R3, desc[UR4][R2.64] ;  /* 0x0000000402037981 */ /* 0x002ea2000c1e1100 */
[----:B------:R-:W-:-:S04]  /*00e0*/  IADD3 R4, P0, PT, R4, UR10, RZ ;  /* 0x0000000a04047c10 */ /* 0x000fc8000ff1e0ff */
[----:B------:R-:W-:-:S05]  /*00f0*/  IADD3.X R5, PT, PT, R0, UR11, RZ, P0, !PT ;  /* 0x0000000b00057c10 */ /* 0x000fca00087fe4ff */
[----:B--2---:R-:W-:Y:S01]  /*0100*/  STG.E.U8 desc[UR4][R4.64], R3 ;  /* 0x0000000304007986 */ /* 0x004fe2000c101104 */
[----:B------:R-:W-:Y:S05]  /*0110*/  EXIT ;  /* 0x000000000000794d */ /* 0x000fea0003800000 */
.L_x_0:
[----:B------:R-:W-:-:S00]  /*0120*/  BRA `(.L_x_0) ;  /* 0xfffffffc00fc7947 */ /* 0x000fc0000383ffff */
[----:B------:R-:W-:-:S00]  /*0130*/  NOP ;  /* 0x0000000000007918 */ /* 0x000fc00000000000 */
        /* <DEDUP_REMOVED lines=12> */
.L_x_1:


//--------------------- .nv.shared.reserved.0     --------------------------
	.section	.nv.shared.reserved.0,"aw",@nobits
	.weak		__nv_reservedSMEM_offset_0_alias
	.size		__nv_reservedSMEM_offset_0_alias, 0, 64
	.other		__nv_reservedSMEM_offset_0_alias,@"STO_CUDA_RESERVED_SHARED STV_DEFAULT"
__nv_reservedSMEM_offset_0_alias:
	.zero		0
	.zero		64


//--------------------- .nv.constant0._Z5doGPUPhS_i --------------------------
	.section	.nv.constant0._Z5doGPUPhS_i,"a",@progbits
	.sectionflags	@""
	.align	4
.nv.constant0._Z5doGPUPhS_i:
	.zero		916


//--------------------- SYMBOLS --------------------------

	.type		.nv.reservedSmem.offset0,@object
	.size		.nv.reservedSmem.offset0,0x4
